	.headerflags	@"EF_CUDA_TEXMODE_UNIFIED EF_CUDA_64BIT_ADDRESS EF_CUDA_ACCELERATORS EF_CUDA_SM90 EF_CUDA_VIRTUAL_SM(EF_CUDA_SM90)"
	.elftype	@"ET_EXEC"


//--------------------- .nv.info                  --------------------------
	.section	.nv.info,"",@"SHT_CUDA_INFO"
	.align	4


	//----- nvinfo : EIATTR_REGCOUNT
	.align		4
        /*0000*/ 	.byte	0x04, 0x2f
        /*0002*/ 	.short	(.L_1 - .L_0)
	.align		4
.L_0:
        /*0004*/ 	.word	index@(triton_poi_fused_8)
        /*0008*/ 	.word	0x0000001e


	//----- nvinfo : EIATTR_MIN_STACK_SIZE
	.align		4
.L_1:
        /*000c*/ 	.byte	0x04, 0x12
        /*000e*/ 	.short	(.L_3 - .L_2)
	.align		4
.L_2:
        /*0010*/ 	.word	index@(triton_poi_fused_8)
        /*0014*/ 	.word	0x00000000


	//----- nvinfo : EIATTR_FRAME_SIZE
	.align		4
.L_3:
        /*0018*/ 	.byte	0x04, 0x11
        /*001a*/ 	.short	(.L_5 - .L_4)
	.align		4
.L_4:
        /*001c*/ 	.word	index@(triton_poi_fused_8)
        /*0020*/ 	.word	0x00000000


	//----- nvinfo : EIATTR_MIN_STACK_SIZE
	.align		4
.L_5:
        /*0024*/ 	.byte	0x04, 0x12
        /*0026*/ 	.short	(.L_7 - .L_6)
	.align		4
.L_6:
        /*0028*/ 	.word	index@(triton_poi_fused_8)
        /*002c*/ 	.word	0x00000000
.L_7:


//--------------------- .nv.info.triton_poi_fused_8 --------------------------
	.section	.nv.info.triton_poi_fused_8,"",@"SHT_CUDA_INFO"
	.sectionflags	@""
	.align	4


	//----- nvinfo : EIATTR_CUDA_API_VERSION
	.align		4
        /*0000*/ 	.byte	0x04, 0x37
        /*0002*/ 	.short	(.L_9 - .L_8)
.L_8:
        /*0004*/ 	.word	0x0000007c


	//----- nvinfo : EIATTR_KPARAM_INFO
	.align		4
.L_9:
        /*0008*/ 	.byte	0x04, 0x17
        /*000a*/ 	.short	(.L_11 - .L_10)
.L_10:
        /*000c*/ 	.word	0x00000000
        /*0010*/ 	.short	0x0003
        /*0012*/ 	.short	0x0014
        /*0014*/ 	.byte	0x00, 0xf0, 0x11, 0x00


	//----- nvinfo : EIATTR_KPARAM_INFO
	.align		4
.L_11:
        /*0018*/ 	.byte	0x04, 0x17
        /*001a*/ 	.short	(.L_13 - .L_12)
.L_12:
        /*001c*/ 	.word	0x00000000
        /*0020*/ 	.short	0x0002
        /*0022*/ 	.short	0x0010
        /*0024*/ 	.byte	0x00, 0xf0, 0x11, 0x00


	//----- nvinfo : EIATTR_KPARAM_INFO
	.align		4
.L_13:
        /*0028*/ 	.byte	0x04, 0x17
        /*002a*/ 	.short	(.L_15 - .L_14)
.L_14:
        /*002c*/ 	.word	0x00000000
        /*0030*/ 	.short	0x0001
        /*0032*/ 	.short	0x0008
        /*0034*/ 	.byte	0x00, 0xf4, 0x21, 0x00


	//----- nvinfo : EIATTR_KPARAM_INFO
	.align		4
.L_15:
        /*0038*/ 	.byte	0x04, 0x17
        /*003a*/ 	.short	(.L_17 - .L_16)
.L_16:
        /*003c*/ 	.word	0x00000000
        /*0040*/ 	.short	0x0000
        /*0042*/ 	.short	0x0000
        /*0044*/ 	.byte	0x00, 0xf4, 0x21, 0x00


	//----- nvinfo : EIATTR_SPARSE_MMA_MASK
	.align		4
.L_17:
        /*0048*/ 	.byte	0x03, 0x50
        /*004a*/ 	.short	0x0000


	//----- nvinfo : EIATTR_MAXREG_COUNT
	.align		4
        /*004c*/ 	.byte	0x03, 0x1b
        /*004e*/ 	.short	0x00ff


	//----- nvinfo : EIATTR_EXIT_INSTR_OFFSETS
	.align		4
        /*0050*/ 	.byte	0x04, 0x1c
        /*0052*/ 	.short	(.L_19 - .L_18)


	//   ....[0]....
.L_18:
        /*0054*/ 	.word	0x00000610


	//   ....[1]....
        /*0058*/ 	.word	0x00000660


	//----- nvinfo : EIATTR_REQNTID
	.align		4
.L_19:
        /*005c*/ 	.byte	0x04, 0x10
        /*005e*/ 	.short	(.L_21 - .L_20)
.L_20:
        /*0060*/ 	.word	0x00000080
        /*0064*/ 	.word	0x00000001
        /*0068*/ 	.word	0x00000001


	//----- nvinfo : EIATTR_CBANK_PARAM_SIZE
	.align		4
.L_21:
        /*006c*/ 	.byte	0x03, 0x19
        /*006e*/ 	.short	0x0018


	//----- nvinfo : EIATTR_PARAM_CBANK
	.align		4
        /*0070*/ 	.byte	0x04, 0x0a
        /*0072*/ 	.short	(.L_23 - .L_22)
	.align		4
.L_22:
        /*0074*/ 	.word	index@(.nv.constant0.triton_poi_fused_8)
        /*0078*/ 	.short	0x0210
        /*007a*/ 	.short	0x0018


	//----- nvinfo : EIATTR_SW_WAR
	.align		4
.L_23:
        /*007c*/ 	.byte	0x04, 0x36
        /*007e*/ 	.short	(.L_25 - .L_24)
.L_24:
        /*0080*/ 	.word	0x00000008
.L_25:


//--------------------- .nv.callgraph             --------------------------
	.section	.nv.callgraph,"",@"SHT_CUDA_CALLGRAPH"
	.align	4
	.sectionentsize	8
	.align		4
        /*0000*/ 	.word	0x00000000
	.align		4
        /*0004*/ 	.word	0xffffffff
	.align		4
        /*0008*/ 	.word	0x00000000
	.align		4
        /*000c*/ 	.word	0xfffffffe
	.align		4
        /*0010*/ 	.word	0x00000000
	.align		4
        /*0014*/ 	.word	0xfffffffd
	.align		4
        /*0018*/ 	.word	0x00000000
	.align		4
        /*001c*/ 	.word	0xfffffffc


//--------------------- .text.triton_poi_fused_8  --------------------------
	.section	.text.triton_poi_fused_8,"ax",@progbits
	.sectionflags	@"SHF_BARRIERS=1"
	.align	128
        .global         triton_poi_fused_8
        .type           triton_poi_fused_8,@function
        .size           triton_poi_fused_8,(.L_x_1 - triton_poi_fused_8)
        .other          triton_poi_fused_8,@"STO_CUDA_ENTRY STV_DEFAULT"
triton_poi_fused_8:
.text.triton_poi_fused_8:
[----:B------:R-:W0:Y:S01]  /*0000*/  LDC R1, c[0x0][0x28] ;  /* 0x00000a00ff017b82 */ /* 0x000e220000000800 */
[----:B------:R-:W1:Y:S07]  /*0010*/  S2R R0, SR_CTAID.X ;  /* 0x0000000000007919 */ /* 0x000e6e0000002500 */
[----:B------:R-:W2:Y:S01]  /*0020*/  LDC.64 R14, c[0x0][0x210] ;  /* 0x00008400ff0e7b82 */ /* 0x000ea20000000a00 */
[----:B------:R-:W-:Y:S01]  /*0030*/  IMAD.MOV.U32 R19, RZ, RZ, RZ ;  /* 0x000000ffff137224 */ /* 0x000fe200078e00ff */
[----:B------:R-:W-:Y:S01]  /*0040*/  ULDC.64 UR6, c[0x0][0x208] ;  /* 0x0000820000067ab9 */ /* 0x000fe20000000a00 */
[----:B------:R-:W3:Y:S01]  /*0050*/  S2R R17, SR_TID.X ;  /* 0x0000000000117919 */ /* 0x000ee20000002100 */
[----:B------:R-:W4:Y:S01]  /*0060*/  S2R R18, SR_CTAID.Y ;  /* 0x0000000000127919 */ /* 0x000f220000002600 */
[----:B------:R-:W-:-:S02]  /*0070*/  IMAD.MOV.U32 R20, RZ, RZ, RZ ;  /* 0x000000ffff147224 */ /* 0x000fc400078e00ff */
[----:B-1----:R-:W-:Y:S01]  /*0080*/  IMAD.SHL.U32 R0, R0, 0x8, RZ ;  /* 0x0000000800007824 */ /* 0x002fe200078e00ff */
[----:B---3--:R-:W-:-:S04]  /*0090*/  SHF.R.U32.HI R21, RZ, 0x3, R17 ;  /* 0x00000003ff157819 */ /* 0x008fc80000011611 */
[----:B------:R-:W-:Y:S01]  /*00a0*/  LOP3.LUT R6, R0, 0x7, R17, 0xf8, !PT ;  /* 0x0000000700067812 */ /* 0x000fe200078ef811 */
[----:B----4-:R-:W-:Y:S01]  /*00b0*/  IMAD.SHL.U32 R16, R18, 0x80, RZ ;  /* 0x0000008012107824 */ /* 0x010fe200078e00ff */
[----:B------:R-:W-:Y:S02]  /*00c0*/  SGXT.U32 R21, R21, 0x4 ;  /* 0x000000041515781a */ /* 0x000fe40000000000 */
[----:B------:R-:W-:Y:S02]  /*00d0*/  ISETP.GE.AND P0, PT, R6, 0x7, PT ;  /* 0x000000070600780c */ /* 0x000fe40003f06270 */
[----:B------:R-:W-:Y:S02]  /*00e0*/  LOP3.LUT R2, R16, R21, RZ, 0xfc, !PT ;  /* 0x0000001510027212 */ /* 0x000fe400078efcff */
[----:B------:R-:W-:Y:S02]  /*00f0*/  LOP3.LUT R3, R16, 0x10, R21, 0xfe, !PT ;  /* 0x0000001010037812 */ /* 0x000fe400078efe15 */
[----:B------:R-:W-:Y:S01]  /*0100*/  LOP3.LUT R4, R16, 0x20, R21, 0xfe, !PT ;  /* 0x0000002010047812 */ /* 0x000fe200078efe15 */
[--C-:B------:R-:W-:Y:S01]  /*0110*/  IMAD R27, R2, 0x7, R6.reuse ;  /* 0x00000007021b7824 */ /* 0x100fe200078e0206 */
[----:B------:R-:W-:Y:S01]  /*0120*/  LOP3.LUT R7, R16, 0x30, R21, 0xfe, !PT ;  /* 0x0000003010077812 */ /* 0x000fe200078efe15 */
[--C-:B------:R-:W-:Y:S01]  /*0130*/  IMAD R3, R3, 0x7, R6.reuse ;  /* 0x0000000703037824 */ /* 0x100fe200078e0206 */
[----:B------:R-:W-:Y:S01]  /*0140*/  LOP3.LUT R9, R16, 0x40, R21, 0xfe, !PT ;  /* 0x0000004010097812 */ /* 0x000fe200078efe15 */
[--C-:B------:R-:W-:Y:S01]  /*0150*/  IMAD R5, R4, 0x7, R6.reuse ;  /* 0x0000000704057824 */ /* 0x100fe200078e0206 */
[----:B------:R-:W-:Y:S01]  /*0160*/  LOP3.LUT R11, R16, 0x50, R21, 0xfe, !PT ;  /* 0x00000050100b7812 */ /* 0x000fe200078efe15 */
[----:B------:R-:W-:Y:S01]  /*0170*/  IMAD R7, R7, 0x7, R6 ;  /* 0x0000000707077824 */ /* 0x000fe200078e0206 */
[----:B------:R-:W-:Y:S01]  /*0180*/  LOP3.LUT R13, R16, 0x60, R21, 0xfe, !PT ;  /* 0x00000060100d7812 */ /* 0x000fe200078efe15 */
[----:B--2---:R-:W-:Y:S01]  /*0190*/  IMAD.WIDE R26, R27, 0x4, R14 ;  /* 0x000000041b1a7825 */ /* 0x004fe200078e020e */
[----:B------:R-:W-:-:S03]  /*01a0*/  LOP3.LUT R23, R16, 0x70, R21, 0xfe, !PT ;  /* 0x0000007010177812 */ /* 0x000fc600078efe15 */
[--C-:B------:R-:W-:Y:S01]  /*01b0*/  IMAD R9, R9, 0x7, R6.reuse ;  /* 0x0000000709097824 */ /* 0x100fe200078e0206 */
[----:B------:R1:W2:Y:S01]  /*01c0*/  @!P0 LDG.E.EL R19, desc[UR6][R26.64] ;  /* 0x000000061a138981 */ /* 0x0002a2000c2e1900 */
[--C-:B------:R-:W-:Y:S02]  /*01d0*/  IMAD R11, R11, 0x7, R6.reuse ;  /* 0x000000070b0b7824 */ /* 0x100fe400078e0206 */
[--C-:B------:R-:W-:Y:S02]  /*01e0*/  IMAD R13, R13, 0x7, R6.reuse ;  /* 0x000000070d0d7824 */ /* 0x100fe400078e0206 */
[----:B------:R-:W-:Y:S02]  /*01f0*/  IMAD R23, R23, 0x7, R6 ;  /* 0x0000000717177824 */ /* 0x000fe400078e0206 */
[----:B------:R-:W-:Y:S01]  /*0200*/  IMAD.WIDE R2, R3, 0x4, R14 ;  /* 0x0000000403027825 */ /* 0x000fe200078e020e */
[----:B------:R-:W-:-:S03]  /*0210*/  CS2R R24, SRZ ;  /* 0x0000000000187805 */ /* 0x000fc6000001ff00 */
[--C-:B------:R-:W-:Y:S01]  /*0220*/  IMAD.WIDE R4, R5, 0x4, R14.reuse ;  /* 0x0000000405047825 */ /* 0x100fe200078e020e */
[----:B-1----:R-:W-:Y:S01]  /*0230*/  CS2R R26, SRZ ;  /* 0x00000000001a7805 */ /* 0x002fe2000001ff00 */
[----:B------:R1:W3:Y:S02]  /*0240*/  @!P0 LDG.E.EL R20, desc[UR6][R2.64] ;  /* 0x0000000602148981 */ /* 0x0002e4000c2e1900 */
[----:B------:R-:W-:-:S04]  /*0250*/  IMAD.WIDE R6, R7, 0x4, R14 ;  /* 0x0000000407067825 */ /* 0x000fc800078e020e */
[--C-:B------:R-:W-:Y:S01]  /*0260*/  IMAD.WIDE R8, R9, 0x4, R14.reuse ;  /* 0x0000000409087825 */ /* 0x100fe200078e020e */
[----:B------:R-:W4:Y:S03]  /*0270*/  @!P0 LDG.E.EL R24, desc[UR6][R6.64] ;  /* 0x0000000606188981 */ /* 0x000f26000c2e1900 */
[----:B------:R-:W-:-:S04]  /*0280*/  IMAD.WIDE R10, R11, 0x4, R14 ;  /* 0x000000040b0a7825 */ /* 0x000fc800078e020e */
[--C-:B------:R-:W-:Y:S01]  /*0290*/  IMAD.WIDE R12, R13, 0x4, R14.reuse ;  /* 0x000000040d0c7825 */ /* 0x100fe200078e020e */
[----:B------:R-:W5:Y:S03]  /*02a0*/  @!P0 LDG.E.EL R25, desc[UR6][R10.64] ;  /* 0x000000060a198981 */ /* 0x000f66000c2e1900 */
[----:B------:R-:W-:Y:S01]  /*02b0*/  IMAD.WIDE R14, R23, 0x4, R14 ;  /* 0x00000004170e7825 */ /* 0x000fe200078e020e */
[----:B------:R-:W5:Y:S03]  /*02c0*/  @!P0 LDG.E.EL R27, desc[UR6][R12.64] ;  /* 0x000000060c1b8981 */ /* 0x000f66000c2e1900 */
[----:B------:R-:W-:Y:S01]  /*02d0*/  IMAD.MOV.U32 R22, RZ, RZ, RZ ;  /* 0x000000ffff167224 */ /* 0x000fe200078e00ff */
[----:B------:R-:W5:Y:S01]  /*02e0*/  @!P0 LDG.E.EL R26, desc[UR6][R14.64] ;  /* 0x000000060e1a8981 */ /* 0x000f62000c2e1900 */
[----:B------:R-:W-:-:S04]  /*02f0*/  IMAD.MOV.U32 R23, RZ, RZ, RZ ;  /* 0x000000ffff177224 */ /* 0x000fc800078e00ff */
[----:B------:R1:W5:Y:S04]  /*0300*/  @!P0 LDG.E.EL R22, desc[UR6][R4.64] ;  /* 0x0000000604168981 */ /* 0x000368000c2e1900 */
[----:B------:R1:W5:Y:S01]  /*0310*/  @!P0 LDG.E.EL R23, desc[UR6][R8.64] ;  /* 0x0000000608178981 */ /* 0x000362000c2e1900 */
[----:B------:R-:W1:Y:S02]  /*0320*/  S2UR UR5, SR_CgaCtaId ;  /* 0x00000000000579c3 */ /* 0x000e640000008800 */
[----:B-1----:R-:W-:Y:S01]  /*0330*/  IMAD.SHL.U32 R2, R17, 0x80, RZ ;  /* 0x0000008011027824 */ /* 0x002fe200078e00ff */
[----:B------:R-:W-:-:S04]  /*0340*/  UMOV UR4, 0x400 ;  /* 0x0000040000047882 */ /* 0x000fc80000000000 */
[----:B------:R-:W-:-:S04]  /*0350*/  LOP3.LUT R2, R2, 0x380, RZ, 0xc0, !PT ;  /* 0x0000038002027812 */ /* 0x000fc800078ec0ff */
[----:B------:R-:W-:-:S04]  /*0360*/  LOP3.LUT R21, R2, R21, RZ, 0xfc, !PT ;  /* 0x0000001502157212 */ /* 0x000fc800078efcff */
[----:B------:R-:W-:Y:S01]  /*0370*/  LEA.HI R21, R2, R21, RZ, 0x1b ;  /* 0x0000001502157211 */ /* 0x000fe200078fd8ff */
[----:B0-----:R-:W-:-:S06]  /*0380*/  UPRMT UR4, UR5, 0x654, UR4 ;  /* 0x0000065405047896 */ /* 0x001fcc0008000004 */
[----:B------:R-:W-:Y:S01]  /*0390*/  LEA R21, R21, UR4, 0x2 ;  /* 0x0000000415157c11 */ /* 0x000fe2000f8e10ff */
[----:B------:R-:W-:Y:S01]  /*03a0*/  IMAD.SHL.U32 R3, R17, 0x4, RZ ;  /* 0x0000000411037824 */ /* 0x000fe200078e00ff */
[----:B------:R-:W-:-:S04]  /*03b0*/  SHF.R.U32.HI R2, RZ, 0x3, R17 ;  /* 0x00000003ff027819 */ /* 0x000fc80000011611 */
[----:B------:R-:W-:Y:S02]  /*03c0*/  LOP3.LUT R5, R2, 0xc, RZ, 0xc0, !PT ;  /* 0x0000000c02057812 */ /* 0x000fe400078ec0ff */
[----:B------:R-:W-:-:S05]  /*03d0*/  LOP3.LUT R8, R3, 0x1fc, RZ, 0xc0, !PT ;  /* 0x000001fc03087812 */ /* 0x000fca00078ec0ff */
[----:B------:R-:W-:Y:S01]  /*03e0*/  IMAD.IADD R5, R8, 0x1, R5 ;  /* 0x0000000108057824 */ /* 0x000fe200078e0205 */
[----:B------:R-:W-:-:S04]  /*03f0*/  SHF.R.S32.HI R18, RZ, 0x18, R18 ;  /* 0x00000018ff127819 */ /* 0x000fc80000011412 */
[----:B------:R-:W-:Y:S02]  /*0400*/  LEA R5, R5, UR4, 0x2 ;  /* 0x0000000405057c11 */ /* 0x000fe4000f8e10ff */
[----:B------:R-:W-:Y:S02]  /*0410*/  LOP3.LUT R16, R16, 0x7c, R3, 0xf8, !PT ;  /* 0x0000007c10107812 */ /* 0x000fe400078ef803 */
[----:B------:R-:W-:-:S04]  /*0420*/  SGXT R3, R18, 0x1 ;  /* 0x000000011203781a */ /* 0x000fc80000000200 */
[----:B------:R-:W-:Y:S02]  /*0430*/  LEA.HI R10, R3, R16, RZ, 0x7 ;  /* 0x00000010030a7211 */ /* 0x000fe400078f38ff */
[----:B------:R-:W0:Y:S02]  /*0440*/  LDC.64 R2, c[0x0][0x218] ;  /* 0x00008600ff027b82 */ /* 0x000e240000000a00 */
[----:B------:R-:W-:Y:S02]  /*0450*/  LOP3.LUT R9, R10, 0xffffff80, RZ, 0xc0, !PT ;  /* 0xffffff800a097812 */ /* 0x000fe400078ec0ff */
[----:B------:R-:W-:-:S03]  /*0460*/  SHF.R.U32.HI R17, RZ, 0x5, R17 ;  /* 0x00000005ff117819 */ /* 0x000fc60000011611 */
[----:B------:R-:W-:Y:S01]  /*0470*/  IMAD.IADD R11, R16, 0x1, -R9 ;  /* 0x00000001100b7824 */ /* 0x000fe200078e0a09 */
[----:B------:R-:W-:Y:S02]  /*0480*/  SGXT.U32 R9, R17, 0x2 ;  /* 0x000000021109781a */ /* 0x000fe40000000000 */
[----:B------:R-:W-:Y:S02]  /*0490*/  LOP3.LUT R12, R8, 0x200, RZ, 0xfc, !PT ;  /* 0x00000200080c7812 */ /* 0x000fe400078efcff */
[----:B------:R-:W-:Y:S02]  /*04a0*/  LOP3.LUT R9, R0, R9, RZ, 0xfc, !PT ;  /* 0x0000000900097212 */ /* 0x000fe400078efcff */
[----:B------:R-:W-:Y:S02]  /*04b0*/  SHF.R.S32.HI R10, RZ, 0x7, R10 ;  /* 0x00000007ff0a7819 */ /* 0x000fe4000001140a */
[C---:B------:R-:W-:Y:S02]  /*04c0*/  LOP3.LUT R0, R9.reuse, 0x4, RZ, 0xfc, !PT ;  /* 0x0000000409007812 */ /* 0x040fe400078efcff */
[----:B------:R-:W-:Y:S01]  /*04d0*/  SHF.R.U32.HI R12, RZ, 0x5, R12 ;  /* 0x00000005ff0c7819 */ /* 0x000fe2000001160c */
[----:B------:R-:W-:Y:S01]  /*04e0*/  IMAD R10, R10, 0x380, R11 ;  /* 0x000003800a0a7824 */ /* 0x000fe200078e020b */
[----:B------:R-:W-:-:S02]  /*04f0*/  ISETP.GE.AND P1, PT, R9, 0x7, PT ;  /* 0x000000070900780c */ /* 0x000fc40003f26270 */
[----:B------:R-:W-:Y:S02]  /*0500*/  ISETP.GE.AND P0, PT, R0, 0x7, PT ;  /* 0x000000070000780c */ /* 0x000fe40003f06270 */
[----:B------:R-:W-:Y:S01]  /*0510*/  LOP3.LUT R11, R12, 0x1c, RZ, 0xc0, !PT ;  /* 0x0000001c0c0b7812 */ /* 0x000fe200078ec0ff */
[----:B------:R-:W-:-:S04]  /*0520*/  IMAD R9, R9, 0x80, R10 ;  /* 0x0000008009097824 */ /* 0x000fc800078e020a */
[----:B------:R-:W-:Y:S02]  /*0530*/  IMAD.IADD R11, R8, 0x1, R11 ;  /* 0x00000001080b7824 */ /* 0x000fe400078e020b */
[----:B0-----:R-:W-:-:S03]  /*0540*/  IMAD.WIDE R8, R9, 0x4, R2 ;  /* 0x0000000409087825 */ /* 0x001fc600078e0202 */
[----:B------:R-:W-:Y:S01]  /*0550*/  LEA R11, R11, UR4, 0x2 ;  /* 0x000000040b0b7c11 */ /* 0x000fe2000f8e10ff */
[----:B--2---:R-:W-:Y:S04]  /*0560*/  STS [R21], R19 ;  /* 0x0000001315007388 */ /* 0x004fe80000000800 */
[----:B---3--:R-:W-:Y:S04]  /*0570*/  STS [R21+0x40], R20 ;  /* 0x0000401415007388 */ /* 0x008fe80000000800 */
[----:B----4-:R-:W-:Y:S04]  /*0580*/  STS [R21+0xc0], R24 ;  /* 0x0000c01815007388 */ /* 0x010fe80000000800 */
[----:B-----5:R-:W-:Y:S04]  /*0590*/  STS [R21+0x140], R25 ;  /* 0x0001401915007388 */ /* 0x020fe80000000800 */
[----:B------:R-:W-:Y:S04]  /*05a0*/  STS [R21+0x180], R27 ;  /* 0x0001801b15007388 */ /* 0x000fe80000000800 */
[----:B------:R-:W-:Y:S04]  /*05b0*/  STS [R21+0x1c0], R26 ;  /* 0x0001c01a15007388 */ /* 0x000fe80000000800 */
[----:B------:R-:W-:Y:S04]  /*05c0*/  STS [R21+0x80], R22 ;  /* 0x0000801615007388 */ /* 0x000fe80000000800 */
[----:B------:R-:W-:Y:S01]  /*05d0*/  STS [R21+0x100], R23 ;  /* 0x0001001715007388 */ /* 0x000fe20000000800 */
[----:B------:R-:W-:Y:S06]  /*05e0*/  BAR.SYNC.DEFER_BLOCKING 0x0 ;  /* 0x0000000000007b1d */ /* 0x000fec0000010000 */
[----:B------:R-:W0:Y:S04]  /*05f0*/  LDS.128 R4, [R5] ;  /* 0x0000000005047984 */ /* 0x000e280000000c00 */
[----:B0-----:R0:W-:Y:S02]  /*0600*/  @!P1 STG.E.128 desc[UR6][R8.64], R4 ;  /* 0x0000000408009986 */ /* 0x0011e4000c101d06 */
[----:B0-----:R-:W-:Y:S05]  /*0610*/  @P0 EXIT ;  /* 0x000000000000094d */ /* 0x001fea0003800000 */
[----:B------:R-:W1:Y:S01]  /*0620*/  LDS.128 R12, [R11+0x800] ;  /* 0x000800000b0c7984 */ /* 0x000e620000000c00 */
[----:B0-----:R-:W-:-:S04]  /*0630*/  IMAD R5, R0, 0x80, R10 ;  /* 0x0000008000057824 */ /* 0x001fc800078e020a */
[----:B------:R-:W-:-:S05]  /*0640*/  IMAD.WIDE R2, R5, 0x4, R2 ;  /* 0x0000000405027825 */ /* 0x000fca00078e0202 */
[----:B-1----:R-:W-:Y:S01]  /*0650*/  STG.E.128 desc[UR6][R2.64], R12 ;  /* 0x0000000c02007986 */ /* 0x002fe2000c101d06 */
[----:B------:R-:W-:Y:S05]  /*0660*/  EXIT ;  /* 0x000000000000794d */ /* 0x000fea0003800000 */
.L_x_0:
[----:B------:R-:W-:-:S00]  /*0670*/  BRA `(.L_x_0) ;  /* 0xfffffffc00fc7947 */ /* 0x000fc0000383ffff */
[----:B------:R-:W-:-:S00]  /*0680*/  NOP ;  /* 0x0000000000007918 */ /* 0x000fc00000000000 */
[----:B------:R-:W-:-:S00]  /*0690*/  NOP ;  /* 0x0000000000007918 */ /* 0x000fc00000000000 */
[----:B------:R-:W-:-:S00]  /*06a0*/  NOP ;  /* 0x0000000000007918 */ /* 0x000fc00000000000 */
[----:B------:R-:W-:-:S00]  /*06b0*/  NOP ;  /* 0x0000000000007918 */ /* 0x000fc00000000000 */
[----:B------:R-:W-:-:S00]  /*06c0*/  NOP ;  /* 0x0000000000007918 */ /* 0x000fc00000000000 */
[----:B------:R-:W-:-:S00]  /*06d0*/  NOP ;  /* 0x0000000000007918 */ /* 0x000fc00000000000 */
[----:B------:R-:W-:-:S00]  /*06e0*/  NOP ;  /* 0x0000000000007918 */ /* 0x000fc00000000000 */
[----:B------:R-:W-:-:S00]  /*06f0*/  NOP ;  /* 0x0000000000007918 */ /* 0x000fc00000000000 */
.L_x_1:


//--------------------- .nv.shared.triton_poi_fused_8 --------------------------
	.section	.nv.shared.triton_poi_fused_8,"aw",@nobits
	.sectionflags	@""
	.align	16
	.zero		1024


//--------------------- .nv.constant0.triton_poi_fused_8 --------------------------
	.section	.nv.constant0.triton_poi_fused_8,"a",@progbits
	.sectionflags	@""
	.align	4
.nv.constant0.triton_poi_fused_8:
	.zero		552
